//
// Generated by NVIDIA NVVM Compiler
//
// Compiler Build ID: CL-36424714
// Cuda compilation tools, release 13.0, V13.0.88
// Based on NVVM 20.0.0
//

.version 9.0
.target sm_100
.address_size 64

	// .globl	_Z4scanPj

.visible .entry _Z4scanPj(
	.param .u64 .ptr .align 1 _Z4scanPj_param_0
)
{
	.reg .pred 	%p<4>;
	.reg .b32 	%r<11>;
	.reg .b64 	%rd<7>;

	ld.param.u64 	%rd3, [_Z4scanPj_param_0];
	cvta.to.global.u64 	%rd1, %rd3;
	mov.u32 	%r1, %tid.x;
	mov.u32 	%r2, %ntid.x;
	setp.lt.u32 	%p1, %r2, 2;
	@%p1 bra 	$L__BB0_5;
	mul.wide.u32 	%rd4, %r1, 4;
	add.s64 	%rd2, %rd1, %rd4;
	mov.b32 	%r10, 1;
$L__BB0_2:
	setp.lt.u32 	%p2, %r1, %r10;
	@%p2 bra 	$L__BB0_4;
	sub.s32 	%r6, %r1, %r10;
	mul.wide.u32 	%rd5, %r6, 4;
	add.s64 	%rd6, %rd1, %rd5;
	ld.global.u32 	%r7, [%rd6];
	ld.global.u32 	%r8, [%rd2];
	add.s32 	%r9, %r8, %r7;
	st.global.u32 	[%rd2], %r9;
$L__BB0_4:
	bar.sync 	0;
	shl.b32 	%r10, %r10, 1;
	setp.lt.u32 	%p3, %r10, %r2;
	@%p3 bra 	$L__BB0_2;
$L__BB0_5:
	ret;

}


// ===== COMPILED SASS (sm_100) =====

	.target	sm_100

	.elftype	@"ET_EXEC"


//--------------------- .note.nv.tkinfo           --------------------------
	.section	.note.nv.tkinfo,"",@"SHT_NOTE"
	.sectionflags	@"SHF_NOTE_NV_TKINFO"
	.tkinfo
        /*0018*/ 	.word	0x00000002
        /*0030*/ 	.string	""
        /*0030*/ 	.string	"ptxas"
        /*0030*/ 	.string	"Cuda compilation tools, release 13.0, V13.0.88"
        /*0030*/ 	.string	"Build cuda_13.0.r13.0/compiler.36424714_0"
        /*0030*/ 	.string	"-arch sm_100 -m 64 "



//--------------------- .note.nv.cuinfo           --------------------------
	.section	.note.nv.cuinfo,"",@"SHT_NOTE"
	.sectionflags	@"SHF_NOTE_NV_CUINFO"
        /*0018*/ 	.short	0x0002
        /*001a*/ 	.short	0x0064
        /*001c*/ 	.short	0x0082
	.zero		2


//--------------------- .nv.info                  --------------------------
	.section	.nv.info,"",@"SHT_CUDA_INFO"
	.align	4


	//----- nvinfo : EIATTR_REGCOUNT
	.align		4
        /*0000*/ 	.byte	0x04, 0x2f
        /*0002*/ 	.short	(.L_1 - .L_0)
	.align		4
.L_0:
        /*0004*/ 	.word	index@(_Z4scanPj)
        /*0008*/ 	.word	0x0000000e


	//----- nvinfo : EIATTR_FRAME_SIZE
	.align		4
.L_1:
        /*000c*/ 	.byte	0x04, 0x11
        /*000e*/ 	.short	(.L_3 - .L_2)
	.align		4
.L_2:
        /*0010*/ 	.word	index@(_Z4scanPj)
        /*0014*/ 	.word	0x00000000


	//----- nvinfo : EIATTR_MIN_STACK_SIZE
	.align		4
.L_3:
        /*0018*/ 	.byte	0x04, 0x12
        /*001a*/ 	.short	(.L_5 - .L_4)
	.align		4
.L_4:
        /*001c*/ 	.word	index@(_Z4scanPj)
        /*0020*/ 	.word	0x00000000
.L_5:


//--------------------- .nv.compat                --------------------------
	.section	.nv.compat,"",@"SHT_CUDA_COMPAT_INFO"
	.align	4
        /*0000*/ 	.byte	0x02, 0x09, 0x00, 0x00, 0x02, 0x02, 0x01, 0x00, 0x02, 0x05, 0x05, 0x00, 0x03, 0x07, 0x01, 0x01
        /*0010*/ 	.byte	0x02, 0x03, 0x00, 0x00, 0x02, 0x06, 0x01, 0x00, 0x04, 0x0b, 0x08, 0x00, 0x09, 0x00, 0x00, 0x00
        /*0020*/ 	.byte	0x00, 0x00, 0x00, 0x00


//--------------------- .nv.info._Z4scanPj        --------------------------
	.section	.nv.info._Z4scanPj,"",@"SHT_CUDA_INFO"
	.sectionflags	@""
	.align	4


	//----- nvinfo : EIATTR_CUDA_API_VERSION
	.align		4
        /*0000*/ 	.byte	0x04, 0x37
        /*0002*/ 	.short	(.L_7 - .L_6)
.L_6:
        /*0004*/ 	.word	0x00000082


	//----- nvinfo : EIATTR_KPARAM_INFO
	.align		4
.L_7:
        /*0008*/ 	.byte	0x04, 0x17
        /*000a*/ 	.short	(.L_9 - .L_8)
.L_8:
        /*000c*/ 	.word	0x00000000
        /*0010*/ 	.short	0x0000
        /*0012*/ 	.short	0x0000
        /*0014*/ 	.byte	0x00, 0xf5, 0x21, 0x00


	//----- nvinfo : EIATTR_SPARSE_MMA_MASK
	.align		4
.L_9:
        /*0018*/ 	.byte	0x03, 0x50
        /*001a*/ 	.short	0x0000


	//----- nvinfo : EIATTR_MAXREG_COUNT
	.align		4
        /*001c*/ 	.byte	0x03, 0x1b
        /*001e*/ 	.short	0x00ff


	//----- nvinfo : EIATTR_NUM_BARRIERS
	.align		4
        /*0020*/ 	.byte	0x02, 0x4c
        /*0022*/ 	.byte	0x01
	.zero		1


	//----- nvinfo : EIATTR_MERCURY_ISA_VERSION
	.align		4
        /*0024*/ 	.byte	0x03, 0x5f
        /*0026*/ 	.short	0x0101


	//----- nvinfo : EIATTR_VRC_CTA_INIT_COUNT
	.align		4
        /*0028*/ 	.byte	0x02, 0x4a
	.zero		1
	.zero		1


	//----- nvinfo : EIATTR_EXIT_INSTR_OFFSETS
	.align		4
        /*002c*/ 	.byte	0x04, 0x1c
        /*002e*/ 	.short	(.L_11 - .L_10)


	//   ....[0]....
.L_10:
        /*0030*/ 	.word	0x00000030


	//   ....[1]....
        /*0034*/ 	.word	0x00000180


	//----- nvinfo : EIATTR_CRS_STACK_SIZE
	.align		4
.L_11:
        /*0038*/ 	.byte	0x04, 0x1e
        /*003a*/ 	.short	(.L_13 - .L_12)
.L_12:
        /*003c*/ 	.word	0x00000000


	//----- nvinfo : EIATTR_CBANK_PARAM_SIZE
	.align		4
.L_13:
        /*0040*/ 	.byte	0x03, 0x19
        /*0042*/ 	.short	0x0008


	//----- nvinfo : EIATTR_PARAM_CBANK
	.align		4
        /*0044*/ 	.byte	0x04, 0x0a
        /*0046*/ 	.short	(.L_15 - .L_14)
	.align		4
.L_14:
        /*0048*/ 	.word	index@(.nv.constant0._Z4scanPj)
        /*004c*/ 	.short	0x0380
        /*004e*/ 	.short	0x0008


	//----- nvinfo : EIATTR_SW_WAR
	.align		4
.L_15:
        /*0050*/ 	.byte	0x04, 0x36
        /*0052*/ 	.short	(.L_17 - .L_16)
.L_16:
        /*0054*/ 	.word	0x00000008
.L_17:


//--------------------- .nv.callgraph             --------------------------
	.section	.nv.callgraph,"",@"SHT_CUDA_CALLGRAPH"
	.align	4
	.sectionentsize	8
	.align		4
        /*0000*/ 	.word	0x00000000
	.align		4
        /*0004*/ 	.word	0xffffffff
	.align		4
        /*0008*/ 	.word	0x00000000
	.align		4
        /*000c*/ 	.word	0xfffffffe
	.align		4
        /*0010*/ 	.word	0x00000000
	.align		4
        /*0014*/ 	.word	0xfffffffd
	.align		4
        /*0018*/ 	.word	0x00000000
	.align		4
        /*001c*/ 	.word	0xfffffffc


//--------------------- .text._Z4scanPj           --------------------------
	.section	.text._Z4scanPj,"ax",@progbits
	.align	128
        .global         _Z4scanPj
        .type           _Z4scanPj,@function
        .size           _Z4scanPj,(.L_x_4 - _Z4scanPj)
        .other          _Z4scanPj,@"STO_CUDA_ENTRY STV_DEFAULT"
_Z4scanPj:
.text._Z4scanPj:
[----:B------:R-:W-:Y:S08]  /*0000*/  LDC R1, c[0x0][0x37c] ;  /* 0x0000df00ff017b82 */ /* 0x000ff00000000800 */
[----:B------:R-:W0:Y:S02]  /*0010*/  LDC R0, c[0x0][0x360] ;  /* 0x0000d800ff007b82 */ /* 0x000e240000000800 */
[----:B0-----:R-:W-:-:S13]  /*0020*/  ISETP.GE.U32.AND P0, PT, R0, 0x2, PT ;  /* 0x000000020000780c */ /* 0x001fda0003f06070 */
[----:B------:R-:W-:Y:S05]  /*0030*/  @!P0 EXIT ;  /* 0x000000000000894d */ /* 0x000fea0003800000 */
[----:B------:R-:W0:Y:S01]  /*0040*/  S2R R11, SR_TID.X ;  /* 0x00000000000b7919 */ /* 0x000e220000002100 */
[----:B------:R-:W0:Y:S01]  /*0050*/  LDC.64 R2, c[0x0][0x380] ;  /* 0x0000e000ff027b82 */ /* 0x000e220000000a00 */
[----:B------:R-:W1:Y:S01]  /*0060*/  LDCU.64 UR6, c[0x0][0x358] ;  /* 0x00006b00ff0677ac */ /* 0x000e620008000a00 */
[----:B------:R-:W-:-:S06]  /*0070*/  UMOV UR4, 0x1 ;  /* 0x0000000100047882 */ /* 0x000fcc0000000000 */
[----:B------:R-:W2:Y:S01]  /*0080*/  LDC.64 R6, c[0x0][0x380] ;  /* 0x0000e000ff067b82 */ /* 0x000ea20000000a00 */
[----:B01----:R-:W-:-:S07]  /*0090*/  IMAD.WIDE.U32 R2, R11, 0x4, R2 ;  /* 0x000000040b027825 */ /* 0x003fce00078e0002 */
.L_x_2:
[----:B------:R-:W-:Y:S01]  /*00a0*/  ISETP.GE.U32.AND P0, PT, R11, UR4, PT ;  /* 0x000000040b007c0c */ /* 0x000fe2000bf06070 */
[----:B------:R-:W-:-:S12]  /*00b0*/  BSSY.RECONVERGENT B0, `(.L_x_0) ;  /* 0x0000008000007945 */ /* 0x000fd80003800200 */
[----:B0-----:R-:W-:Y:S05]  /*00c0*/  @!P0 BRA `(.L_x_1) ;  /* 0x0000000000188947 */ /* 0x001fea0003800000 */
[----:B------:R-:W-:Y:S01]  /*00d0*/  VIADD R5, R11, -UR4 ;  /* 0x800000040b057c36 */ /* 0x000fe20008000000 */
[----:B------:R-:W3:Y:S03]  /*00e0*/  LDG.E R9, desc[UR6][R2.64] ;  /* 0x0000000602097981 */ /* 0x000ee6000c1e1900 */
[----:B--2---:R-:W-:-:S06]  /*00f0*/  IMAD.WIDE.U32 R4, R5, 0x4, R6 ;  /* 0x0000000405047825 */ /* 0x004fcc00078e0006 */
[----:B------:R-:W3:Y:S02]  /*0100*/  LDG.E R4, desc[UR6][R4.64] ;  /* 0x0000000604047981 */ /* 0x000ee4000c1e1900 */
[----:B---3--:R-:W-:-:S05]  /*0110*/  IADD3 R9, PT, PT, R4, R9, RZ ;  /* 0x0000000904097210 */ /* 0x008fca0007ffe0ff */
[----:B------:R0:W-:Y:S02]  /*0120*/  STG.E desc[UR6][R2.64], R9 ;  /* 0x0000000902007986 */ /* 0x0001e4000c101906 */
.L_x_1:
[----:B------:R-:W-:Y:S05]  /*0130*/  BSYNC.RECONVERGENT B0 ;  /* 0x0000000000007941 */ /* 0x000fea0003800200 */
.L_x_0:
[----:B------:R-:W-:Y:S01]  /*0140*/  USHF.L.U32 UR4, UR4, 0x1, URZ ;  /* 0x0000000104047899 */ /* 0x000fe200080006ff */
[----:B------:R-:W-:Y:S05]  /*0150*/  BAR.SYNC.DEFER_BLOCKING 0x0 ;  /* 0x0000000000007b1d */ /* 0x000fea0000010000 */
[----:B------:R-:W-:-:S13]  /*0160*/  ISETP.LE.U32.AND P0, PT, R0, UR4, PT ;  /* 0x0000000400007c0c */ /* 0x000fda000bf03070 */
[----:B------:R-:W-:Y:S05]  /*0170*/  @!P0 BRA `(.L_x_2) ;  /* 0xfffffffc00c88947 */ /* 0x000fea000383ffff */
[----:B------:R-:W-:Y:S05]  /*0180*/  EXIT ;  /* 0x000000000000794d */ /* 0x000fea0003800000 */
.L_x_3:
[----:B------:R-:W-:-:S00]  /*0190*/  BRA `(.L_x_3) ;  /* 0xfffffffc00fc7947 */ /* 0x000fc0000383ffff */
[----:B------:R-:W-:-:S00]  /*01a0*/  NOP ;  /* 0x0000000000007918 */ /* 0x000fc00000000000 */
        /* <DEDUP_REMOVED lines=13> */
.L_x_4:


//--------------------- .nv.shared.reserved.0     --------------------------
	.section	.nv.shared.reserved.0,"aw",@nobits
	.weak		__nv_reservedSMEM_offset_0_alias
	.size		__nv_reservedSMEM_offset_0_alias, 0, 64
	.other		__nv_reservedSMEM_offset_0_alias,@"STO_CUDA_RESERVED_SHARED STV_DEFAULT"
__nv_reservedSMEM_offset_0_alias:
	.zero		0
	.zero		64


//--------------------- .nv.constant0._Z4scanPj   --------------------------
	.section	.nv.constant0._Z4scanPj,"a",@progbits
	.sectionflags	@""
	.align	4
.nv.constant0._Z4scanPj:
	.zero		904


//--------------------- SYMBOLS --------------------------

	.type		.nv.reservedSmem.offset0,@object
	.size		.nv.reservedSmem.offset0,0x4
